//
// Generated by NVIDIA NVVM Compiler
//
// Compiler Build ID: CL-36424714
// Cuda compilation tools, release 13.0, V13.0.88
// Based on NVVM 20.0.0
//

.version 9.0
.target sm_100
.address_size 64

	// .globl	_Z14add_vec_kernelPKfS0_Pfi

.visible .entry _Z14add_vec_kernelPKfS0_Pfi(
	.param .u64 .ptr .align 1 _Z14add_vec_kernelPKfS0_Pfi_param_0,
	.param .u64 .ptr .align 1 _Z14add_vec_kernelPKfS0_Pfi_param_1,
	.param .u64 .ptr .align 1 _Z14add_vec_kernelPKfS0_Pfi_param_2,
	.param .u32 _Z14add_vec_kernelPKfS0_Pfi_param_3
)
{
	.reg .pred 	%p<2>;
	.reg .b32 	%r<6>;
	.reg .b32 	%f<4>;
	.reg .b64 	%rd<11>;

	ld.param.u64 	%rd1, [_Z14add_vec_kernelPKfS0_Pfi_param_0];
	ld.param.u64 	%rd2, [_Z14add_vec_kernelPKfS0_Pfi_param_1];
	ld.param.u64 	%rd3, [_Z14add_vec_kernelPKfS0_Pfi_param_2];
	ld.param.u32 	%r2, [_Z14add_vec_kernelPKfS0_Pfi_param_3];
	mov.u32 	%r3, %ntid.x;
	mov.u32 	%r4, %ctaid.x;
	mov.u32 	%r5, %tid.x;
	mad.lo.s32 	%r1, %r3, %r4, %r5;
	setp.ge.s32 	%p1, %r1, %r2;
	@%p1 bra 	$L__BB0_2;
	cvta.to.global.u64 	%rd4, %rd1;
	cvta.to.global.u64 	%rd5, %rd2;
	cvta.to.global.u64 	%rd6, %rd3;
	mul.wide.s32 	%rd7, %r1, 4;
	add.s64 	%rd8, %rd4, %rd7;
	ld.global.f32 	%f1, [%rd8];
	add.s64 	%rd9, %rd5, %rd7;
	ld.global.f32 	%f2, [%rd9];
	add.f32 	%f3, %f1, %f2;
	add.s64 	%rd10, %rd6, %rd7;
	st.global.f32 	[%rd10], %f3;
$L__BB0_2:
	ret;

}


// ===== COMPILED SASS (sm_100) =====

	.target	sm_100

	.elftype	@"ET_EXEC"


//--------------------- .note.nv.tkinfo           --------------------------
	.section	.note.nv.tkinfo,"",@"SHT_NOTE"
	.sectionflags	@"SHF_NOTE_NV_TKINFO"
	.tkinfo
        /*0018*/ 	.word	0x00000002
        /*0030*/ 	.string	""
        /*0030*/ 	.string	"ptxas"
        /*0030*/ 	.string	"Cuda compilation tools, release 13.0, V13.0.88"
        /*0030*/ 	.string	"Build cuda_13.0.r13.0/compiler.36424714_0"
        /*0030*/ 	.string	"-arch sm_100 -m 64 "



//--------------------- .note.nv.cuinfo           --------------------------
	.section	.note.nv.cuinfo,"",@"SHT_NOTE"
	.sectionflags	@"SHF_NOTE_NV_CUINFO"
        /*0018*/ 	.short	0x0002
        /*001a*/ 	.short	0x0064
        /*001c*/ 	.short	0x0082
	.zero		2


//--------------------- .nv.info                  --------------------------
	.section	.nv.info,"",@"SHT_CUDA_INFO"
	.align	4


	//----- nvinfo : EIATTR_REGCOUNT
	.align		4
        /*0000*/ 	.byte	0x04, 0x2f
        /*0002*/ 	.short	(.L_1 - .L_0)
	.align		4
.L_0:
        /*0004*/ 	.word	index@(_Z14add_vec_kernelPKfS0_Pfi)
        /*0008*/ 	.word	0x0000000c


	//----- nvinfo : EIATTR_FRAME_SIZE
	.align		4
.L_1:
        /*000c*/ 	.byte	0x04, 0x11
        /*000e*/ 	.short	(.L_3 - .L_2)
	.align		4
.L_2:
        /*0010*/ 	.word	index@(_Z14add_vec_kernelPKfS0_Pfi)
        /*0014*/ 	.word	0x00000000


	//----- nvinfo : EIATTR_MIN_STACK_SIZE
	.align		4
.L_3:
        /*0018*/ 	.byte	0x04, 0x12
        /*001a*/ 	.short	(.L_5 - .L_4)
	.align		4
.L_4:
        /*001c*/ 	.word	index@(_Z14add_vec_kernelPKfS0_Pfi)
        /*0020*/ 	.word	0x00000000
.L_5:


//--------------------- .nv.compat                --------------------------
	.section	.nv.compat,"",@"SHT_CUDA_COMPAT_INFO"
	.align	4
        /*0000*/ 	.byte	0x02, 0x09, 0x00, 0x00, 0x02, 0x02, 0x01, 0x00, 0x02, 0x05, 0x05, 0x00, 0x03, 0x07, 0x01, 0x01
        /*0010*/ 	.byte	0x02, 0x03, 0x00, 0x00, 0x02, 0x06, 0x01, 0x00, 0x04, 0x0b, 0x08, 0x00, 0x09, 0x00, 0x00, 0x00
        /*0020*/ 	.byte	0x00, 0x00, 0x00, 0x00


//--------------------- .nv.info._Z14add_vec_kernelPKfS0_Pfi --------------------------
	.section	.nv.info._Z14add_vec_kernelPKfS0_Pfi,"",@"SHT_CUDA_INFO"
	.sectionflags	@""
	.align	4


	//----- nvinfo : EIATTR_CUDA_API_VERSION
	.align		4
        /*0000*/ 	.byte	0x04, 0x37
        /*0002*/ 	.short	(.L_7 - .L_6)
.L_6:
        /*0004*/ 	.word	0x00000082


	//----- nvinfo : EIATTR_KPARAM_INFO
	.align		4
.L_7:
        /*0008*/ 	.byte	0x04, 0x17
        /*000a*/ 	.short	(.L_9 - .L_8)
.L_8:
        /*000c*/ 	.word	0x00000000
        /*0010*/ 	.short	0x0003
        /*0012*/ 	.short	0x0018
        /*0014*/ 	.byte	0x00, 0xf0, 0x11, 0x00


	//----- nvinfo : EIATTR_KPARAM_INFO
	.align		4
.L_9:
        /*0018*/ 	.byte	0x04, 0x17
        /*001a*/ 	.short	(.L_11 - .L_10)
.L_10:
        /*001c*/ 	.word	0x00000000
        /*0020*/ 	.short	0x0002
        /*0022*/ 	.short	0x0010
        /*0024*/ 	.byte	0x00, 0xf5, 0x21, 0x00


	//----- nvinfo : EIATTR_KPARAM_INFO
	.align		4
.L_11:
        /*0028*/ 	.byte	0x04, 0x17
        /*002a*/ 	.short	(.L_13 - .L_12)
.L_12:
        /*002c*/ 	.word	0x00000000
        /*0030*/ 	.short	0x0001
        /*0032*/ 	.short	0x0008
        /*0034*/ 	.byte	0x00, 0xf5, 0x21, 0x00


	//----- nvinfo : EIATTR_KPARAM_INFO
	.align		4
.L_13:
        /*0038*/ 	.byte	0x04, 0x17
        /*003a*/ 	.short	(.L_15 - .L_14)
.L_14:
        /*003c*/ 	.word	0x00000000
        /*0040*/ 	.short	0x0000
        /*0042*/ 	.short	0x0000
        /*0044*/ 	.byte	0x00, 0xf5, 0x21, 0x00


	//----- nvinfo : EIATTR_SPARSE_MMA_MASK
	.align		4
.L_15:
        /*0048*/ 	.byte	0x03, 0x50
        /*004a*/ 	.short	0x0000


	//----- nvinfo : EIATTR_MAXREG_COUNT
	.align		4
        /*004c*/ 	.byte	0x03, 0x1b
        /*004e*/ 	.short	0x00ff


	//----- nvinfo : EIATTR_MERCURY_ISA_VERSION
	.align		4
        /*0050*/ 	.byte	0x03, 0x5f
        /*0052*/ 	.short	0x0101


	//----- nvinfo : EIATTR_VRC_CTA_INIT_COUNT
	.align		4
        /*0054*/ 	.byte	0x02, 0x4a
	.zero		1
	.zero		1


	//----- nvinfo : EIATTR_EXIT_INSTR_OFFSETS
	.align		4
        /*0058*/ 	.byte	0x04, 0x1c
        /*005a*/ 	.short	(.L_17 - .L_16)


	//   ....[0]....
.L_16:
        /*005c*/ 	.word	0x00000070


	//   ....[1]....
        /*0060*/ 	.word	0x00000130


	//----- nvinfo : EIATTR_CBANK_PARAM_SIZE
	.align		4
.L_17:
        /*0064*/ 	.byte	0x03, 0x19
        /*0066*/ 	.short	0x001c


	//----- nvinfo : EIATTR_PARAM_CBANK
	.align		4
        /*0068*/ 	.byte	0x04, 0x0a
        /*006a*/ 	.short	(.L_19 - .L_18)
	.align		4
.L_18:
        /*006c*/ 	.word	index@(.nv.constant0._Z14add_vec_kernelPKfS0_Pfi)
        /*0070*/ 	.short	0x0380
        /*0072*/ 	.short	0x001c


	//----- nvinfo : EIATTR_SW_WAR
	.align		4
.L_19:
        /*0074*/ 	.byte	0x04, 0x36
        /*0076*/ 	.short	(.L_21 - .L_20)
.L_20:
        /*0078*/ 	.word	0x00000008
.L_21:


//--------------------- .nv.callgraph             --------------------------
	.section	.nv.callgraph,"",@"SHT_CUDA_CALLGRAPH"
	.align	4
	.sectionentsize	8
	.align		4
        /*0000*/ 	.word	0x00000000
	.align		4
        /*0004*/ 	.word	0xffffffff
	.align		4
        /*0008*/ 	.word	0x00000000
	.align		4
        /*000c*/ 	.word	0xfffffffe
	.align		4
        /*0010*/ 	.word	0x00000000
	.align		4
        /*0014*/ 	.word	0xfffffffd
	.align		4
        /*0018*/ 	.word	0x00000000
	.align		4
        /*001c*/ 	.word	0xfffffffc


//--------------------- .text._Z14add_vec_kernelPKfS0_Pfi --------------------------
	.section	.text._Z14add_vec_kernelPKfS0_Pfi,"ax",@progbits
	.align	128
        .global         _Z14add_vec_kernelPKfS0_Pfi
        .type           _Z14add_vec_kernelPKfS0_Pfi,@function
        .size           _Z14add_vec_kernelPKfS0_Pfi,(.L_x_1 - _Z14add_vec_kernelPKfS0_Pfi)
        .other          _Z14add_vec_kernelPKfS0_Pfi,@"STO_CUDA_ENTRY STV_DEFAULT"
_Z14add_vec_kernelPKfS0_Pfi:
.text._Z14add_vec_kernelPKfS0_Pfi:
[----:B------:R-:W-:Y:S01]  /*0000*/  LDC R1, c[0x0][0x37c] ;  /* 0x0000df00ff017b82 */ /* 0x000fe20000000800 */
[----:B------:R-:W0:Y:S01]  /*0010*/  S2R R9, SR_CTAID.X ;  /* 0x0000000000097919 */ /* 0x000e220000002500 */
[----:B------:R-:W0:Y:S01]  /*0020*/  LDCU UR4, c[0x0][0x360] ;  /* 0x00006c00ff0477ac */ /* 0x000e220008000800 */
[----:B------:R-:W0:Y:S01]  /*0030*/  S2R R0, SR_TID.X ;  /* 0x0000000000007919 */ /* 0x000e220000002100 */
[----:B------:R-:W1:Y:S01]  /*0040*/  LDCU UR5, c[0x0][0x398] ;  /* 0x00007300ff0577ac */ /* 0x000e620008000800 */
[----:B0-----:R-:W-:-:S05]  /*0050*/  IMAD R9, R9, UR4, R0 ;  /* 0x0000000409097c24 */ /* 0x001fca000f8e0200 */
[----:B-1----:R-:W-:-:S13]  /*0060*/  ISETP.GE.AND P0, PT, R9, UR5, PT ;  /* 0x0000000509007c0c */ /* 0x002fda000bf06270 */
[----:B------:R-:W-:Y:S05]  /*0070*/  @P0 EXIT ;  /* 0x000000000000094d */ /* 0x000fea0003800000 */
[----:B------:R-:W0:Y:S01]  /*0080*/  LDC.64 R2, c[0x0][0x380] ;  /* 0x0000e000ff027b82 */ /* 0x000e220000000a00 */
[----:B------:R-:W1:Y:S07]  /*0090*/  LDCU.64 UR4, c[0x0][0x358] ;  /* 0x00006b00ff0477ac */ /* 0x000e6e0008000a00 */
[----:B------:R-:W2:Y:S08]  /*00a0*/  LDC.64 R4, c[0x0][0x388] ;  /* 0x0000e200ff047b82 */ /* 0x000eb00000000a00 */
[----:B------:R-:W3:Y:S01]  /*00b0*/  LDC.64 R6, c[0x0][0x390] ;  /* 0x0000e400ff067b82 */ /* 0x000ee20000000a00 */
[----:B0-----:R-:W-:-:S06]  /*00c0*/  IMAD.WIDE R2, R9, 0x4, R2 ;  /* 0x0000000409027825 */ /* 0x001fcc00078e0202 */
[----:B-1----:R-:W4:Y:S01]  /*00d0*/  LDG.E R2, desc[UR4][R2.64] ;  /* 0x0000000402027981 */ /* 0x002f22000c1e1900 */
[----:B--2---:R-:W-:-:S06]  /*00e0*/  IMAD.WIDE R4, R9, 0x4, R4 ;  /* 0x0000000409047825 */ /* 0x004fcc00078e0204 */
[----:B------:R-:W4:Y:S01]  /*00f0*/  LDG.E R5, desc[UR4][R4.64] ;  /* 0x0000000404057981 */ /* 0x000f22000c1e1900 */
[----:B---3--:R-:W-:-:S04]  /*0100*/  IMAD.WIDE R6, R9, 0x4, R6 ;  /* 0x0000000409067825 */ /* 0x008fc800078e0206 */
[----:B----4-:R-:W-:-:S05]  /*0110*/  FADD R9, R2, R5 ;  /* 0x0000000502097221 */ /* 0x010fca0000000000 */
[----:B------:R-:W-:Y:S01]  /*0120*/  STG.E desc[UR4][R6.64], R9 ;  /* 0x0000000906007986 */ /* 0x000fe2000c101904 */
[----:B------:R-:W-:Y:S05]  /*0130*/  EXIT ;  /* 0x000000000000794d */ /* 0x000fea0003800000 */
.L_x_0:
[----:B------:R-:W-:-:S00]  /*0140*/  BRA `(.L_x_0) ;  /* 0xfffffffc00fc7947 */ /* 0x000fc0000383ffff */
[----:B------:R-:W-:-:S00]  /*0150*/  NOP ;  /* 0x0000000000007918 */ /* 0x000fc00000000000 */
        /* <DEDUP_REMOVED lines=10> */
.L_x_1:


//--------------------- .nv.shared.reserved.0     --------------------------
	.section	.nv.shared.reserved.0,"aw",@nobits
	.weak		__nv_reservedSMEM_offset_0_alias
	.size		__nv_reservedSMEM_offset_0_alias, 0, 64
	.other		__nv_reservedSMEM_offset_0_alias,@"STO_CUDA_RESERVED_SHARED STV_DEFAULT"
__nv_reservedSMEM_offset_0_alias:
	.zero		0
	.zero		64


//--------------------- .nv.constant0._Z14add_vec_kernelPKfS0_Pfi --------------------------
	.section	.nv.constant0._Z14add_vec_kernelPKfS0_Pfi,"a",@progbits
	.sectionflags	@""
	.align	4
.nv.constant0._Z14add_vec_kernelPKfS0_Pfi:
	.zero		924


//--------------------- SYMBOLS --------------------------

	.type		.nv.reservedSmem.offset0,@object
	.size		.nv.reservedSmem.offset0,0x4
